//
// Generated by NVIDIA NVVM Compiler
//
// Compiler Build ID: CL-36424714
// Cuda compilation tools, release 13.0, V13.0.88
// Based on NVVM 20.0.0
//

.version 9.0
.target sm_100
.address_size 64

	// .globl	_Z16sumVectorsKernelPfS_S_i

.visible .entry _Z16sumVectorsKernelPfS_S_i(
	.param .u64 .ptr .align 1 _Z16sumVectorsKernelPfS_S_i_param_0,
	.param .u64 .ptr .align 1 _Z16sumVectorsKernelPfS_S_i_param_1,
	.param .u64 .ptr .align 1 _Z16sumVectorsKernelPfS_S_i_param_2,
	.param .u32 _Z16sumVectorsKernelPfS_S_i_param_3
)
{
	.reg .pred 	%p<2>;
	.reg .b32 	%r<6>;
	.reg .b32 	%f<4>;
	.reg .b64 	%rd<11>;

	ld.param.u64 	%rd1, [_Z16sumVectorsKernelPfS_S_i_param_0];
	ld.param.u64 	%rd2, [_Z16sumVectorsKernelPfS_S_i_param_1];
	ld.param.u64 	%rd3, [_Z16sumVectorsKernelPfS_S_i_param_2];
	ld.param.u32 	%r2, [_Z16sumVectorsKernelPfS_S_i_param_3];
	mov.u32 	%r3, %ntid.x;
	mov.u32 	%r4, %ctaid.x;
	mov.u32 	%r5, %tid.x;
	mad.lo.s32 	%r1, %r3, %r4, %r5;
	setp.ge.s32 	%p1, %r1, %r2;
	@%p1 bra 	$L__BB0_2;
	cvta.to.global.u64 	%rd4, %rd1;
	cvta.to.global.u64 	%rd5, %rd2;
	cvta.to.global.u64 	%rd6, %rd3;
	mul.wide.s32 	%rd7, %r1, 4;
	add.s64 	%rd8, %rd4, %rd7;
	ld.global.f32 	%f1, [%rd8];
	add.s64 	%rd9, %rd5, %rd7;
	ld.global.f32 	%f2, [%rd9];
	add.f32 	%f3, %f1, %f2;
	add.s64 	%rd10, %rd6, %rd7;
	st.global.f32 	[%rd10], %f3;
$L__BB0_2:
	ret;

}


// ===== COMPILED SASS (sm_100) =====

	.target	sm_100

	.elftype	@"ET_EXEC"


//--------------------- .note.nv.tkinfo           --------------------------
	.section	.note.nv.tkinfo,"",@"SHT_NOTE"
	.sectionflags	@"SHF_NOTE_NV_TKINFO"
	.tkinfo
        /*0018*/ 	.word	0x00000002
        /*0030*/ 	.string	""
        /*0030*/ 	.string	"ptxas"
        /*0030*/ 	.string	"Cuda compilation tools, release 13.0, V13.0.88"
        /*0030*/ 	.string	"Build cuda_13.0.r13.0/compiler.36424714_0"
        /*0030*/ 	.string	"-arch sm_100 -m 64 "



//--------------------- .note.nv.cuinfo           --------------------------
	.section	.note.nv.cuinfo,"",@"SHT_NOTE"
	.sectionflags	@"SHF_NOTE_NV_CUINFO"
        /*0018*/ 	.short	0x0002
        /*001a*/ 	.short	0x0064
        /*001c*/ 	.short	0x0082
	.zero		2


//--------------------- .nv.info                  --------------------------
	.section	.nv.info,"",@"SHT_CUDA_INFO"
	.align	4


	//----- nvinfo : EIATTR_REGCOUNT
	.align		4
        /*0000*/ 	.byte	0x04, 0x2f
        /*0002*/ 	.short	(.L_1 - .L_0)
	.align		4
.L_0:
        /*0004*/ 	.word	index@(_Z16sumVectorsKernelPfS_S_i)
        /*0008*/ 	.word	0x0000000c


	//----- nvinfo : EIATTR_FRAME_SIZE
	.align		4
.L_1:
        /*000c*/ 	.byte	0x04, 0x11
        /*000e*/ 	.short	(.L_3 - .L_2)
	.align		4
.L_2:
        /*0010*/ 	.word	index@(_Z16sumVectorsKernelPfS_S_i)
        /*0014*/ 	.word	0x00000000


	//----- nvinfo : EIATTR_MIN_STACK_SIZE
	.align		4
.L_3:
        /*0018*/ 	.byte	0x04, 0x12
        /*001a*/ 	.short	(.L_5 - .L_4)
	.align		4
.L_4:
        /*001c*/ 	.word	index@(_Z16sumVectorsKernelPfS_S_i)
        /*0020*/ 	.word	0x00000000
.L_5:


//--------------------- .nv.compat                --------------------------
	.section	.nv.compat,"",@"SHT_CUDA_COMPAT_INFO"
	.align	4
        /*0000*/ 	.byte	0x02, 0x09, 0x00, 0x00, 0x02, 0x02, 0x01, 0x00, 0x02, 0x05, 0x05, 0x00, 0x03, 0x07, 0x01, 0x01
        /*0010*/ 	.byte	0x02, 0x03, 0x00, 0x00, 0x02, 0x06, 0x01, 0x00, 0x04, 0x0b, 0x08, 0x00, 0x09, 0x00, 0x00, 0x00
        /*0020*/ 	.byte	0x00, 0x00, 0x00, 0x00


//--------------------- .nv.info._Z16sumVectorsKernelPfS_S_i --------------------------
	.section	.nv.info._Z16sumVectorsKernelPfS_S_i,"",@"SHT_CUDA_INFO"
	.sectionflags	@""
	.align	4


	//----- nvinfo : EIATTR_CUDA_API_VERSION
	.align		4
        /*0000*/ 	.byte	0x04, 0x37
        /*0002*/ 	.short	(.L_7 - .L_6)
.L_6:
        /*0004*/ 	.word	0x00000082


	//----- nvinfo : EIATTR_KPARAM_INFO
	.align		4
.L_7:
        /*0008*/ 	.byte	0x04, 0x17
        /*000a*/ 	.short	(.L_9 - .L_8)
.L_8:
        /*000c*/ 	.word	0x00000000
        /*0010*/ 	.short	0x0003
        /*0012*/ 	.short	0x0018
        /*0014*/ 	.byte	0x00, 0xf0, 0x11, 0x00


	//----- nvinfo : EIATTR_KPARAM_INFO
	.align		4
.L_9:
        /*0018*/ 	.byte	0x04, 0x17
        /*001a*/ 	.short	(.L_11 - .L_10)
.L_10:
        /*001c*/ 	.word	0x00000000
        /*0020*/ 	.short	0x0002
        /*0022*/ 	.short	0x0010
        /*0024*/ 	.byte	0x00, 0xf5, 0x21, 0x00


	//----- nvinfo : EIATTR_KPARAM_INFO
	.align		4
.L_11:
        /*0028*/ 	.byte	0x04, 0x17
        /*002a*/ 	.short	(.L_13 - .L_12)
.L_12:
        /*002c*/ 	.word	0x00000000
        /*0030*/ 	.short	0x0001
        /*0032*/ 	.short	0x0008
        /*0034*/ 	.byte	0x00, 0xf5, 0x21, 0x00


	//----- nvinfo : EIATTR_KPARAM_INFO
	.align		4
.L_13:
        /*0038*/ 	.byte	0x04, 0x17
        /*003a*/ 	.short	(.L_15 - .L_14)
.L_14:
        /*003c*/ 	.word	0x00000000
        /*0040*/ 	.short	0x0000
        /*0042*/ 	.short	0x0000
        /*0044*/ 	.byte	0x00, 0xf5, 0x21, 0x00


	//----- nvinfo : EIATTR_SPARSE_MMA_MASK
	.align		4
.L_15:
        /*0048*/ 	.byte	0x03, 0x50
        /*004a*/ 	.short	0x0000


	//----- nvinfo : EIATTR_MAXREG_COUNT
	.align		4
        /*004c*/ 	.byte	0x03, 0x1b
        /*004e*/ 	.short	0x00ff


	//----- nvinfo : EIATTR_MERCURY_ISA_VERSION
	.align		4
        /*0050*/ 	.byte	0x03, 0x5f
        /*0052*/ 	.short	0x0101


	//----- nvinfo : EIATTR_VRC_CTA_INIT_COUNT
	.align		4
        /*0054*/ 	.byte	0x02, 0x4a
	.zero		1
	.zero		1


	//----- nvinfo : EIATTR_EXIT_INSTR_OFFSETS
	.align		4
        /*0058*/ 	.byte	0x04, 0x1c
        /*005a*/ 	.short	(.L_17 - .L_16)


	//   ....[0]....
.L_16:
        /*005c*/ 	.word	0x00000070


	//   ....[1]....
        /*0060*/ 	.word	0x00000130


	//----- nvinfo : EIATTR_CBANK_PARAM_SIZE
	.align		4
.L_17:
        /*0064*/ 	.byte	0x03, 0x19
        /*0066*/ 	.short	0x001c


	//----- nvinfo : EIATTR_PARAM_CBANK
	.align		4
        /*0068*/ 	.byte	0x04, 0x0a
        /*006a*/ 	.short	(.L_19 - .L_18)
	.align		4
.L_18:
        /*006c*/ 	.word	index@(.nv.constant0._Z16sumVectorsKernelPfS_S_i)
        /*0070*/ 	.short	0x0380
        /*0072*/ 	.short	0x001c


	//----- nvinfo : EIATTR_SW_WAR
	.align		4
.L_19:
        /*0074*/ 	.byte	0x04, 0x36
        /*0076*/ 	.short	(.L_21 - .L_20)
.L_20:
        /*0078*/ 	.word	0x00000008
.L_21:


//--------------------- .nv.callgraph             --------------------------
	.section	.nv.callgraph,"",@"SHT_CUDA_CALLGRAPH"
	.align	4
	.sectionentsize	8
	.align		4
        /*0000*/ 	.word	0x00000000
	.align		4
        /*0004*/ 	.word	0xffffffff
	.align		4
        /*0008*/ 	.word	0x00000000
	.align		4
        /*000c*/ 	.word	0xfffffffe
	.align		4
        /*0010*/ 	.word	0x00000000
	.align		4
        /*0014*/ 	.word	0xfffffffd
	.align		4
        /*0018*/ 	.word	0x00000000
	.align		4
        /*001c*/ 	.word	0xfffffffc


//--------------------- .text._Z16sumVectorsKernelPfS_S_i --------------------------
	.section	.text._Z16sumVectorsKernelPfS_S_i,"ax",@progbits
	.align	128
        .global         _Z16sumVectorsKernelPfS_S_i
        .type           _Z16sumVectorsKernelPfS_S_i,@function
        .size           _Z16sumVectorsKernelPfS_S_i,(.L_x_1 - _Z16sumVectorsKernelPfS_S_i)
        .other          _Z16sumVectorsKernelPfS_S_i,@"STO_CUDA_ENTRY STV_DEFAULT"
_Z16sumVectorsKernelPfS_S_i:
.text._Z16sumVectorsKernelPfS_S_i:
[----:B------:R-:W-:Y:S01]  /*0000*/  LDC R1, c[0x0][0x37c] ;  /* 0x0000df00ff017b82 */ /* 0x000fe20000000800 */
[----:B------:R-:W0:Y:S01]  /*0010*/  S2R R9, SR_CTAID.X ;  /* 0x0000000000097919 */ /* 0x000e220000002500 */
[----:B------:R-:W0:Y:S01]  /*0020*/  LDCU UR4, c[0x0][0x360] ;  /* 0x00006c00ff0477ac */ /* 0x000e220008000800 */
[----:B------:R-:W0:Y:S01]  /*0030*/  S2R R0, SR_TID.X ;  /* 0x0000000000007919 */ /* 0x000e220000002100 */
[----:B------:R-:W1:Y:S01]  /*0040*/  LDCU UR5, c[0x0][0x398] ;  /* 0x00007300ff0577ac */ /* 0x000e620008000800 */
[----:B0-----:R-:W-:-:S05]  /*0050*/  IMAD R9, R9, UR4, R0 ;  /* 0x0000000409097c24 */ /* 0x001fca000f8e0200 */
[----:B-1----:R-:W-:-:S13]  /*0060*/  ISETP.GE.AND P0, PT, R9, UR5, PT ;  /* 0x0000000509007c0c */ /* 0x002fda000bf06270 */
[----:B------:R-:W-:Y:S05]  /*0070*/  @P0 EXIT ;  /* 0x000000000000094d */ /* 0x000fea0003800000 */
[----:B------:R-:W0:Y:S01]  /*0080*/  LDC.64 R2, c[0x0][0x380] ;  /* 0x0000e000ff027b82 */ /* 0x000e220000000a00 */
[----:B------:R-:W1:Y:S07]  /*0090*/  LDCU.64 UR4, c[0x0][0x358] ;  /* 0x00006b00ff0477ac */ /* 0x000e6e0008000a00 */
[----:B------:R-:W2:Y:S08]  /*00a0*/  LDC.64 R4, c[0x0][0x388] ;  /* 0x0000e200ff047b82 */ /* 0x000eb00000000a00 */
[----:B------:R-:W3:Y:S01]  /*00b0*/  LDC.64 R6, c[0x0][0x390] ;  /* 0x0000e400ff067b82 */ /* 0x000ee20000000a00 */
[----:B0-----:R-:W-:-:S06]  /*00c0*/  IMAD.WIDE R2, R9, 0x4, R2 ;  /* 0x0000000409027825 */ /* 0x001fcc00078e0202 */
[----:B-1----:R-:W4:Y:S01]  /*00d0*/  LDG.E R2, desc[UR4][R2.64] ;  /* 0x0000000402027981 */ /* 0x002f22000c1e1900 */
[----:B--2---:R-:W-:-:S06]  /*00e0*/  IMAD.WIDE R4, R9, 0x4, R4 ;  /* 0x0000000409047825 */ /* 0x004fcc00078e0204 */
[----:B------:R-:W4:Y:S01]  /*00f0*/  LDG.E R5, desc[UR4][R4.64] ;  /* 0x0000000404057981 */ /* 0x000f22000c1e1900 */
[----:B---3--:R-:W-:-:S04]  /*0100*/  IMAD.WIDE R6, R9, 0x4, R6 ;  /* 0x0000000409067825 */ /* 0x008fc800078e0206 */
[----:B----4-:R-:W-:-:S05]  /*0110*/  FADD R9, R2, R5 ;  /* 0x0000000502097221 */ /* 0x010fca0000000000 */
[----:B------:R-:W-:Y:S01]  /*0120*/  STG.E desc[UR4][R6.64], R9 ;  /* 0x0000000906007986 */ /* 0x000fe2000c101904 */
[----:B------:R-:W-:Y:S05]  /*0130*/  EXIT ;  /* 0x000000000000794d */ /* 0x000fea0003800000 */
.L_x_0:
[----:B------:R-:W-:-:S00]  /*0140*/  BRA `(.L_x_0) ;  /* 0xfffffffc00fc7947 */ /* 0x000fc0000383ffff */
[----:B------:R-:W-:-:S00]  /*0150*/  NOP ;  /* 0x0000000000007918 */ /* 0x000fc00000000000 */
        /* <DEDUP_REMOVED lines=10> */
.L_x_1:


//--------------------- .nv.shared.reserved.0     --------------------------
	.section	.nv.shared.reserved.0,"aw",@nobits
	.weak		__nv_reservedSMEM_offset_0_alias
	.size		__nv_reservedSMEM_offset_0_alias, 0, 64
	.other		__nv_reservedSMEM_offset_0_alias,@"STO_CUDA_RESERVED_SHARED STV_DEFAULT"
__nv_reservedSMEM_offset_0_alias:
	.zero		0
	.zero		64


//--------------------- .nv.constant0._Z16sumVectorsKernelPfS_S_i --------------------------
	.section	.nv.constant0._Z16sumVectorsKernelPfS_S_i,"a",@progbits
	.sectionflags	@""
	.align	4
.nv.constant0._Z16sumVectorsKernelPfS_S_i:
	.zero		924


//--------------------- SYMBOLS --------------------------

	.type		.nv.reservedSmem.offset0,@object
	.size		.nv.reservedSmem.offset0,0x4
